	.headerflags	@"EF_CUDA_TEXMODE_UNIFIED EF_CUDA_64BIT_ADDRESS EF_CUDA_ACCELERATORS EF_CUDA_SM90 EF_CUDA_VIRTUAL_SM(EF_CUDA_SM90)"
	.elftype	@"ET_EXEC"


//--------------------- .nv.info                  --------------------------
	.section	.nv.info,"",@"SHT_CUDA_INFO"
	.align	4


	//----- nvinfo : EIATTR_REGCOUNT
	.align		4
        /*0000*/ 	.byte	0x04, 0x2f
        /*0002*/ 	.short	(.L_3 - .L_2)
	.align		4
.L_2:
        /*0004*/ 	.word	index@(triton_poi_fused__native_batch_norm_legit_no_training_relu_27)
        /*0008*/ 	.word	0x00000011


	//----- nvinfo : EIATTR_MIN_STACK_SIZE
	.align		4
.L_3:
        /*000c*/ 	.byte	0x04, 0x12
        /*000e*/ 	.short	(.L_5 - .L_4)
	.align		4
.L_4:
        /*0010*/ 	.word	index@(triton_poi_fused__native_batch_norm_legit_no_training_relu_27)
        /*0014*/ 	.word	0x00000000


	//----- nvinfo : EIATTR_FRAME_SIZE
	.align		4
.L_5:
        /*0018*/ 	.byte	0x04, 0x11
        /*001a*/ 	.short	(.L_7 - .L_6)
	.align		4
.L_6:
        /*001c*/ 	.word	index@(triton_poi_fused__native_batch_norm_legit_no_training_relu_27)
        /*0020*/ 	.word	0x00000000


	//----- nvinfo : EIATTR_MIN_STACK_SIZE
	.align		4
.L_7:
        /*0024*/ 	.byte	0x04, 0x12
        /*0026*/ 	.short	(.L_9 - .L_8)
	.align		4
.L_8:
        /*0028*/ 	.word	index@(triton_poi_fused__native_batch_norm_legit_no_training_relu_27)
        /*002c*/ 	.word	0x00000000
.L_9:


//--------------------- .nv.info.triton_poi_fused__native_batch_norm_legit_no_training_relu_27 --------------------------
	.section	.nv.info.triton_poi_fused__native_batch_norm_legit_no_training_relu_27,"",@"SHT_CUDA_INFO"
	.sectionflags	@""
	.align	4


	//----- nvinfo : EIATTR_CUDA_API_VERSION
	.align		4
        /*0000*/ 	.byte	0x04, 0x37
        /*0002*/ 	.short	(.L_11 - .L_10)
.L_10:
        /*0004*/ 	.word	0x0000007c


	//----- nvinfo : EIATTR_KPARAM_INFO
	.align		4
.L_11:
        /*0008*/ 	.byte	0x04, 0x17
        /*000a*/ 	.short	(.L_13 - .L_12)
.L_12:
        /*000c*/ 	.word	0x00000000
        /*0010*/ 	.short	0x0006
        /*0012*/ 	.short	0x0030
        /*0014*/ 	.byte	0x00, 0xf0, 0x11, 0x00


	//----- nvinfo : EIATTR_KPARAM_INFO
	.align		4
.L_13:
        /*0018*/ 	.byte	0x04, 0x17
        /*001a*/ 	.short	(.L_15 - .L_14)
.L_14:
        /*001c*/ 	.word	0x00000000
        /*0020*/ 	.short	0x0005
        /*0022*/ 	.short	0x0028
        /*0024*/ 	.byte	0x00, 0xf4, 0x21, 0x00


	//----- nvinfo : EIATTR_KPARAM_INFO
	.align		4
.L_15:
        /*0028*/ 	.byte	0x04, 0x17
        /*002a*/ 	.short	(.L_17 - .L_16)
.L_16:
        /*002c*/ 	.word	0x00000000
        /*0030*/ 	.short	0x0004
        /*0032*/ 	.short	0x0020
        /*0034*/ 	.byte	0x00, 0xf4, 0x21, 0x00


	//----- nvinfo : EIATTR_KPARAM_INFO
	.align		4
.L_17:
        /*0038*/ 	.byte	0x04, 0x17
        /*003a*/ 	.short	(.L_19 - .L_18)
.L_18:
        /*003c*/ 	.word	0x00000000
        /*0040*/ 	.short	0x0003
        /*0042*/ 	.short	0x0018
        /*0044*/ 	.byte	0x00, 0xf4, 0x21, 0x00


	//----- nvinfo : EIATTR_KPARAM_INFO
	.align		4
.L_19:
        /*0048*/ 	.byte	0x04, 0x17
        /*004a*/ 	.short	(.L_21 - .L_20)
.L_20:
        /*004c*/ 	.word	0x00000000
        /*0050*/ 	.short	0x0002
        /*0052*/ 	.short	0x0010
        /*0054*/ 	.byte	0x00, 0xf4, 0x21, 0x00


	//----- nvinfo : EIATTR_KPARAM_INFO
	.align		4
.L_21:
        /*0058*/ 	.byte	0x04, 0x17
        /*005a*/ 	.short	(.L_23 - .L_22)
.L_22:
        /*005c*/ 	.word	0x00000000
        /*0060*/ 	.short	0x0001
        /*0062*/ 	.short	0x0008
        /*0064*/ 	.byte	0x00, 0xf4, 0x21, 0x00


	//----- nvinfo : EIATTR_KPARAM_INFO
	.align		4
.L_23:
        /*0068*/ 	.byte	0x04, 0x17
        /*006a*/ 	.short	(.L_25 - .L_24)
.L_24:
        /*006c*/ 	.word	0x00000000
        /*0070*/ 	.short	0x0000
        /*0072*/ 	.short	0x0000
        /*0074*/ 	.byte	0x00, 0xf4, 0x21, 0x00


	//----- nvinfo : EIATTR_SPARSE_MMA_MASK
	.align		4
.L_25:
        /*0078*/ 	.byte	0x03, 0x50
        /*007a*/ 	.short	0x0000


	//----- nvinfo : EIATTR_MAXREG_COUNT
	.align		4
        /*007c*/ 	.byte	0x03, 0x1b
        /*007e*/ 	.short	0x00ff


	//----- nvinfo : EIATTR_EXIT_INSTR_OFFSETS
	.align		4
        /*0080*/ 	.byte	0x04, 0x1c
        /*0082*/ 	.short	(.L_27 - .L_26)


	//   ....[0]....
.L_26:
        /*0084*/ 	.word	0x00000360


	//----- nvinfo : EIATTR_REQNTID
	.align		4
.L_27:
        /*0088*/ 	.byte	0x04, 0x10
        /*008a*/ 	.short	(.L_29 - .L_28)
.L_28:
        /*008c*/ 	.word	0x00000080
        /*0090*/ 	.word	0x00000001
        /*0094*/ 	.word	0x00000001


	//----- nvinfo : EIATTR_CBANK_PARAM_SIZE
	.align		4
.L_29:
        /*0098*/ 	.byte	0x03, 0x19
        /*009a*/ 	.short	0x0034


	//----- nvinfo : EIATTR_PARAM_CBANK
	.align		4
        /*009c*/ 	.byte	0x04, 0x0a
        /*009e*/ 	.short	(.L_31 - .L_30)
	.align		4
.L_30:
        /*00a0*/ 	.word	index@(.nv.constant0.triton_poi_fused__native_batch_norm_legit_no_training_relu_27)
        /*00a4*/ 	.short	0x0210
        /*00a6*/ 	.short	0x0034


	//----- nvinfo : EIATTR_SW_WAR
	.align		4
.L_31:
        /*00a8*/ 	.byte	0x04, 0x36
        /*00aa*/ 	.short	(.L_33 - .L_32)
.L_32:
        /*00ac*/ 	.word	0x00000008
.L_33:


//--------------------- .nv.callgraph             --------------------------
	.section	.nv.callgraph,"",@"SHT_CUDA_CALLGRAPH"
	.align	4
	.sectionentsize	8
	.align		4
        /*0000*/ 	.word	0x00000000
	.align		4
        /*0004*/ 	.word	0xffffffff
	.align		4
        /*0008*/ 	.word	0x00000000
	.align		4
        /*000c*/ 	.word	0xfffffffe
	.align		4
        /*0010*/ 	.word	0x00000000
	.align		4
        /*0014*/ 	.word	0xfffffffd
	.align		4
        /*0018*/ 	.word	0x00000000
	.align		4
        /*001c*/ 	.word	0xfffffffc


//--------------------- .nv.constant4             --------------------------
	.section	.nv.constant4,"a",@progbits
	.align	8
	.align		8
.nv.constant4:
        /*0000*/ 	.dword	_$_str
	.align		8
        /*0008*/ 	.dword	_$_str_$_2


//--------------------- .text.triton_poi_fused__native_batch_norm_legit_no_training_relu_27 --------------------------
	.section	.text.triton_poi_fused__native_batch_norm_legit_no_training_relu_27,"ax",@progbits
	.align	128
        .global         triton_poi_fused__native_batch_norm_legit_no_training_relu_27
        .type           triton_poi_fused__native_batch_norm_legit_no_training_relu_27,@function
        .size           triton_poi_fused__native_batch_norm_legit_no_training_relu_27,(.L_x_1 - triton_poi_fused__native_batch_norm_legit_no_training_relu_27)
        .other          triton_poi_fused__native_batch_norm_legit_no_training_relu_27,@"STO_CUDA_ENTRY STV_DEFAULT"
triton_poi_fused__native_batch_norm_legit_no_training_relu_27:
.text.triton_poi_fused__native_batch_norm_legit_no_training_relu_27:
[----:B------:R-:W-:Y:S01]  /*0000*/  LDC R1, c[0x0][0x28] ;  /* 0x00000a00ff017b82 */ /* 0x000fe20000000800 */
[----:B------:R-:W1:Y:S07]  /*0010*/  S2R R0, SR_TID.X ;  /* 0x0000000000007919 */ /* 0x000e6e0000002100 */
[----:B------:R-:W2:Y:S01]  /*0020*/  LDC.64 R6, c[0x0][0x220] ;  /* 0x00008800ff067b82 */ /* 0x000ea20000000a00 */
[----:B------:R-:W-:Y:S01]  /*0030*/  ULDC.64 UR4, c[0x0][0x208] ;  /* 0x0000820000047ab9 */ /* 0x000fe20000000a00 */
[----:B------:R-:W3:Y:S06]  /*0040*/  S2R R5, SR_CTAID.X ;  /* 0x0000000000057919 */ /* 0x000eec0000002500 */
[----:B------:R-:W4:Y:S08]  /*0050*/  LDC.64 R8, c[0x0][0x228] ;  /* 0x00008a00ff087b82 */ /* 0x000f300000000a00 */
[----:B------:R-:W5:Y:S01]  /*0060*/  LDC.64 R10, c[0x0][0x230] ;  /* 0x00008c00ff0a7b82 */ /* 0x000f620000000a00 */
[----:B-1----:R-:W-:-:S02]  /*0070*/  SHF.L.U32 R0, R0, 0x1, RZ ;  /* 0x0000000100007819 */ /* 0x002fc400000006ff */
[----:B---3--:R-:W-:Y:S02]  /*0080*/  SHF.R.S32.HI R3, RZ, 0x17, R5 ;  /* 0x00000017ff037819 */ /* 0x008fe40000011405 */
[----:B------:R-:W-:Y:S02]  /*0090*/  LOP3.LUT R0, R0, 0xfe, RZ, 0xc0, !PT ;  /* 0x000000fe00007812 */ /* 0x000fe400078ec0ff */
[----:B------:R-:W-:Y:S02]  /*00a0*/  SGXT R3, R3, 0x1 ;  /* 0x000000010303781a */ /* 0x000fe40000000200 */
[----:B------:R-:W-:-:S04]  /*00b0*/  LEA R0, R5, R0, 0x8 ;  /* 0x0000000005007211 */ /* 0x000fc800078e40ff */
[----:B------:R-:W-:-:S04]  /*00c0*/  LEA.HI R3, R3, R0, RZ, 0x2 ;  /* 0x0000000003037211 */ /* 0x000fc800078f10ff */
[----:B------:R-:W-:-:S05]  /*00d0*/  SHF.R.S32.HI R3, RZ, 0x2, R3 ;  /* 0x00000002ff037819 */ /* 0x000fca0000011403 */
[----:B------:R-:W-:-:S05]  /*00e0*/  IMAD.HI R2, R3, 0x2aaaaaab, RZ ;  /* 0x2aaaaaab03027827 */ /* 0x000fca00078e02ff */
[----:B------:R-:W-:-:S04]  /*00f0*/  SHF.R.U32.HI R5, RZ, 0x1f, R2 ;  /* 0x0000001fff057819 */ /* 0x000fc80000011602 */
[----:B------:R-:W-:Y:S02]  /*0100*/  LEA.HI R2, R2, R5, RZ, 0x19 ;  /* 0x0000000502027211 */ /* 0x000fe400078fc8ff */
[----:B------:R-:W1:Y:S03]  /*0110*/  LDC.64 R4, c[0x0][0x218] ;  /* 0x00008600ff047b82 */ /* 0x000e660000000a00 */
[----:B------:R-:W-:-:S04]  /*0120*/  IMAD R13, R2, -0x300, R3 ;  /* 0xfffffd00020d7824 */ /* 0x000fc800078e0203 */
[C---:B--2---:R-:W-:Y:S01]  /*0130*/  IMAD.WIDE R6, R13.reuse, 0x4, R6 ;  /* 0x000000040d067825 */ /* 0x044fe200078e0206 */
[----:B------:R-:W2:Y:S05]  /*0140*/  LDC.64 R2, c[0x0][0x210] ;  /* 0x00008400ff027b82 */ /* 0x000eaa0000000a00 */
[----:B------:R-:W3:Y:S01]  /*0150*/  LDG.E.EL R6, desc[UR4][R6.64] ;  /* 0x0000000406067981 */ /* 0x000ee2000c2e1900 */
[----:B----4-:R-:W-:-:S04]  /*0160*/  IMAD.WIDE R8, R13, 0x4, R8 ;  /* 0x000000040d087825 */ /* 0x010fc800078e0208 */
[C---:B-----5:R-:W-:Y:S02]  /*0170*/  IMAD.WIDE R10, R13.reuse, 0x4, R10 ;  /* 0x000000040d0a7825 */ /* 0x060fe400078e020a */
[----:B------:R-:W4:Y:S02]  /*0180*/  LDG.E.EL R8, desc[UR4][R8.64] ;  /* 0x0000000408087981 */ /* 0x000f24000c2e1900 */
[----:B-1----:R-:W-:Y:S02]  /*0190*/  IMAD.WIDE R4, R13, 0x4, R4 ;  /* 0x000000040d047825 */ /* 0x002fe400078e0204 */
[----:B------:R-:W4:Y:S04]  /*01a0*/  LDG.E.EL R11, desc[UR4][R10.64] ;  /* 0x000000040a0b7981 */ /* 0x000f28000c2e1900 */
[----:B------:R1:W5:Y:S01]  /*01b0*/  LDG.E.EL R12, desc[UR4][R4.64] ;  /* 0x00000004040c7981 */ /* 0x000362000c2e1900 */
[----:B--2---:R-:W-:-:S06]  /*01c0*/  IMAD.WIDE R2, R0, 0x4, R2 ;  /* 0x0000000400027825 */ /* 0x004fcc00078e0202 */
[----:B------:R-:W5:Y:S01]  /*01d0*/  LDG.E.64 R2, desc[UR4][R2.64] ;  /* 0x0000000402027981 */ /* 0x000f62000c1e1b00 */
[----:B------:R-:W-:Y:S01]  /*01e0*/  HFMA2.MMA R14, -RZ, RZ, 1.625, 0 ;  /* 0x3e800000ff0e7435 */ /* 0x000fe200000001ff */
[----:B-1----:R-:W1:Y:S02]  /*01f0*/  LDC.64 R4, c[0x0][0x238] ;  /* 0x00008e00ff047b82 */ /* 0x002e640000000a00 */
[----:B-1----:R-:W-:-:S04]  /*0200*/  IMAD.WIDE R4, R0, 0x4, R4 ;  /* 0x0000000400047825 */ /* 0x002fc800078e0204 */
[----:B---3--:R-:W-:-:S04]  /*0210*/  FADD R6, R6, 9.9999997473787516356e-06 ;  /* 0x3727c5ac06067421 */ /* 0x008fc80000000000 */
[----:B------:R-:W1:Y:S02]  /*0220*/  MUFU.SQRT R7, R6 ;  /* 0x0000000600077308 */ /* 0x000e640000002000 */
[C---:B-1----:R-:W-:Y:S02]  /*0230*/  FSETP.GT.AND P0, PT, R7.reuse, 8.50705917302346158658e+37, PT ;  /* 0x7e8000000700780b */ /* 0x042fe40003f04000 */
[----:B------:R-:W-:-:S11]  /*0240*/  FSETP.GEU.AND P1, PT, R7, 1.175494350822287508e-38, PT ;  /* 0x008000000700780b */ /* 0x000fd60003f2e000 */
[----:B------:R-:W-:-:S04]  /*0250*/  @P0 FMUL R7, R7, 0.25 ;  /* 0x3e80000007070820 */ /* 0x000fc80000400000 */
[----:B------:R-:W-:-:S06]  /*0260*/  @!P1 FMUL R7, R7, 16777216 ;  /* 0x4b80000007079820 */ /* 0x000fcc0000400000 */
[----:B------:R-:W1:Y:S01]  /*0270*/  MUFU.RCP R7, R7 ;  /* 0x0000000700077308 */ /* 0x000e620000001000 */
[----:B------:R-:W-:Y:S01]  /*0280*/  FSEL R14, R14, 1, P0 ;  /* 0x3f8000000e0e7808 */ /* 0x000fe20000000000 */
[----:B-----5:R-:W-:-:S04]  /*0290*/  FADD R2, R2, -R12 ;  /* 0x8000000c02027221 */ /* 0x020fc80000000000 */
[----:B------:R-:W-:Y:S01]  /*02a0*/  @!P1 FMUL R14, R14, 16777216 ;  /* 0x4b8000000e0e9820 */ /* 0x000fe20000400000 */
[----:B------:R-:W-:-:S03]  /*02b0*/  FADD R3, R3, -R12 ;  /* 0x8000000c03037221 */ /* 0x000fc60000000000 */
[----:B-1----:R-:W-:-:S04]  /*02c0*/  FMUL R14, R7, R14 ;  /* 0x0000000e070e7220 */ /* 0x002fc80000400000 */
[-C--:B------:R-:W-:Y:S01]  /*02d0*/  FMUL R2, R2, R14.reuse ;  /* 0x0000000e02027220 */ /* 0x080fe20000400000 */
[----:B------:R-:W-:-:S03]  /*02e0*/  FMUL R14, R3, R14 ;  /* 0x0000000e030e7220 */ /* 0x000fc60000400000 */
[C-C-:B----4-:R-:W-:Y:S01]  /*02f0*/  FFMA R2, R8.reuse, R2, R11.reuse ;  /* 0x0000000208027223 */ /* 0x150fe2000000000b */
[----:B------:R-:W-:-:S04]  /*0300*/  FFMA R14, R8, R14, R11 ;  /* 0x0000000e080e7223 */ /* 0x000fc8000000000b */
[----:B------:R-:W-:Y:S02]  /*0310*/  FSETP.GEU.AND P0, PT, R2, RZ, PT ;  /* 0x000000ff0200720b */ /* 0x000fe40003f0e000 */
[----:B------:R-:W-:Y:S02]  /*0320*/  FSETP.GEU.AND P1, PT, R14, RZ, PT ;  /* 0x000000ff0e00720b */ /* 0x000fe40003f2e000 */
[----:B------:R-:W-:Y:S02]  /*0330*/  FSEL R2, R2, RZ, P0 ;  /* 0x000000ff02027208 */ /* 0x000fe40000000000 */
[----:B------:R-:W-:-:S05]  /*0340*/  FSEL R3, R14, RZ, P1 ;  /* 0x000000ff0e037208 */ /* 0x000fca0000800000 */
[----:B------:R-:W-:Y:S01]  /*0350*/  STG.E.64 desc[UR4][R4.64], R2 ;  /* 0x0000000204007986 */ /* 0x000fe2000c101b04 */
[----:B------:R-:W-:Y:S05]  /*0360*/  EXIT ;  /* 0x000000000000794d */ /* 0x000fea0003800000 */
.L_x_0:
[----:B------:R-:W-:-:S00]  /*0370*/  BRA `(.L_x_0) ;  /* 0xfffffffc00fc7947 */ /* 0x000fc0000383ffff */
[----:B------:R-:W-:-:S00]  /*0380*/  NOP ;  /* 0x0000000000007918 */ /* 0x000fc00000000000 */
[----:B------:R-:W-:-:S00]  /*0390*/  NOP ;  /* 0x0000000000007918 */ /* 0x000fc00000000000 */
[----:B------:R-:W-:-:S00]  /*03a0*/  NOP ;  /* 0x0000000000007918 */ /* 0x000fc00000000000 */
[----:B------:R-:W-:-:S00]  /*03b0*/  NOP ;  /* 0x0000000000007918 */ /* 0x000fc00000000000 */
[----:B------:R-:W-:-:S00]  /*03c0*/  NOP ;  /* 0x0000000000007918 */ /* 0x000fc00000000000 */
[----:B------:R-:W-:-:S00]  /*03d0*/  NOP ;  /* 0x0000000000007918 */ /* 0x000fc00000000000 */
[----:B------:R-:W-:-:S00]  /*03e0*/  NOP ;  /* 0x0000000000007918 */ /* 0x000fc00000000000 */
[----:B------:R-:W-:-:S00]  /*03f0*/  NOP ;  /* 0x0000000000007918 */ /* 0x000fc00000000000 */
.L_x_1:


//--------------------- .nv.global.init           --------------------------
	.section	.nv.global.init,"aw",@progbits
.nv.global.init:
	.type		_$_str,@object
	.size		_$_str,(_$_str_$_2 - _$_str)
_$_str:
        /*0000*/ 	.byte	0x5f, 0x5f, 0x43, 0x55, 0x44, 0x41, 0x5f, 0x46, 0x54, 0x5a, 0x00
	.type		_$_str_$_2,@object
	.size		_$_str_$_2,(.L_1 - _$_str_$_2)
_$_str_$_2:
        /*000b*/ 	.byte	0x5f, 0x5f, 0x43, 0x55, 0x44, 0x41, 0x5f, 0x50, 0x52, 0x45, 0x43, 0x5f, 0x53, 0x51, 0x52, 0x54
        /*001b*/ 	.byte	0x00
.L_1:


//--------------------- .nv.constant0.triton_poi_fused__native_batch_norm_legit_no_training_relu_27 --------------------------
	.section	.nv.constant0.triton_poi_fused__native_batch_norm_legit_no_training_relu_27,"a",@progbits
	.sectionflags	@""
	.align	4
.nv.constant0.triton_poi_fused__native_batch_norm_legit_no_training_relu_27:
	.zero		580
